//
// Generated by NVIDIA NVVM Compiler
//
// Compiler Build ID: CL-36424714
// Cuda compilation tools, release 13.0, V13.0.88
// Based on NVVM 20.0.0
//

.version 9.0
.target sm_100
.address_size 64

	// .globl	_Z21frobenius_norm_kernelPKfPffi
.extern .shared .align 16 .b8 shared_mem[];

.visible .entry _Z21frobenius_norm_kernelPKfPffi(
	.param .u64 .ptr .align 1 _Z21frobenius_norm_kernelPKfPffi_param_0,
	.param .u64 .ptr .align 1 _Z21frobenius_norm_kernelPKfPffi_param_1,
	.param .f32 _Z21frobenius_norm_kernelPKfPffi_param_2,
	.param .u32 _Z21frobenius_norm_kernelPKfPffi_param_3
)
{
	.reg .pred 	%p<2>;
	.reg .b32 	%r<6>;
	.reg .b32 	%f<4>;
	.reg .b64 	%rd<8>;

	ld.param.u64 	%rd1, [_Z21frobenius_norm_kernelPKfPffi_param_0];
	ld.param.u64 	%rd2, [_Z21frobenius_norm_kernelPKfPffi_param_1];
	ld.param.f32 	%f1, [_Z21frobenius_norm_kernelPKfPffi_param_2];
	ld.param.u32 	%r2, [_Z21frobenius_norm_kernelPKfPffi_param_3];
	mov.u32 	%r3, %ctaid.x;
	mov.u32 	%r4, %ntid.x;
	mov.u32 	%r5, %tid.x;
	mad.lo.s32 	%r1, %r3, %r4, %r5;
	setp.ge.s32 	%p1, %r1, %r2;
	@%p1 bra 	$L__BB0_2;
	cvta.to.global.u64 	%rd3, %rd1;
	cvta.to.global.u64 	%rd4, %rd2;
	mul.wide.s32 	%rd5, %r1, 4;
	add.s64 	%rd6, %rd3, %rd5;
	ld.global.f32 	%f2, [%rd6];
	div.rn.f32 	%f3, %f2, %f1;
	add.s64 	%rd7, %rd4, %rd5;
	st.global.f32 	[%rd7], %f3;
$L__BB0_2:
	ret;

}
	// .globl	_Z17square_sum_kernelPKfPfi
.visible .entry _Z17square_sum_kernelPKfPfi(
	.param .u64 .ptr .align 1 _Z17square_sum_kernelPKfPfi_param_0,
	.param .u64 .ptr .align 1 _Z17square_sum_kernelPKfPfi_param_1,
	.param .u32 _Z17square_sum_kernelPKfPfi_param_2
)
{
	.reg .pred 	%p<7>;
	.reg .b32 	%r<19>;
	.reg .b32 	%f<13>;
	.reg .b64 	%rd<9>;

	ld.param.u64 	%rd2, [_Z17square_sum_kernelPKfPfi_param_0];
	ld.param.u64 	%rd3, [_Z17square_sum_kernelPKfPfi_param_1];
	ld.param.u32 	%r11, [_Z17square_sum_kernelPKfPfi_param_2];
	mov.u32 	%r1, %tid.x;
	mov.u32 	%r2, %ctaid.x;
	mov.u32 	%r18, %ntid.x;
	mad.lo.s32 	%r17, %r2, %r18, %r1;
	setp.ge.s32 	%p1, %r17, %r11;
	mov.f32 	%f12, 0f00000000;
	@%p1 bra 	$L__BB1_3;
	mov.u32 	%r12, %nctaid.x;
	mul.lo.s32 	%r5, %r18, %r12;
	cvta.to.global.u64 	%rd1, %rd2;
	mov.f32 	%f12, 0f00000000;
$L__BB1_2:
	mul.wide.s32 	%rd4, %r17, 4;
	add.s64 	%rd5, %rd1, %rd4;
	ld.global.f32 	%f6, [%rd5];
	fma.rn.f32 	%f12, %f6, %f6, %f12;
	add.s32 	%r17, %r17, %r5;
	setp.lt.s32 	%p2, %r17, %r11;
	@%p2 bra 	$L__BB1_2;
$L__BB1_3:
	shl.b32 	%r13, %r1, 2;
	mov.u32 	%r14, shared_mem;
	add.s32 	%r8, %r14, %r13;
	st.shared.f32 	[%r8], %f12;
	bar.sync 	0;
	setp.lt.u32 	%p3, %r18, 2;
	@%p3 bra 	$L__BB1_7;
$L__BB1_4:
	shr.u32 	%r10, %r18, 1;
	setp.ge.u32 	%p4, %r1, %r10;
	@%p4 bra 	$L__BB1_6;
	shl.b32 	%r15, %r10, 2;
	add.s32 	%r16, %r8, %r15;
	ld.shared.f32 	%f7, [%r16];
	ld.shared.f32 	%f8, [%r8];
	add.f32 	%f9, %f7, %f8;
	st.shared.f32 	[%r8], %f9;
$L__BB1_6:
	bar.sync 	0;
	setp.gt.u32 	%p5, %r18, 3;
	mov.u32 	%r18, %r10;
	@%p5 bra 	$L__BB1_4;
$L__BB1_7:
	setp.ne.s32 	%p6, %r1, 0;
	@%p6 bra 	$L__BB1_9;
	ld.shared.f32 	%f10, [shared_mem];
	cvta.to.global.u64 	%rd6, %rd3;
	mul.wide.u32 	%rd7, %r2, 4;
	add.s64 	%rd8, %rd6, %rd7;
	st.global.f32 	[%rd8], %f10;
$L__BB1_9:
	ret;

}


// ===== COMPILED SASS (sm_100) =====

	.target	sm_100

	.elftype	@"ET_EXEC"


//--------------------- .note.nv.tkinfo           --------------------------
	.section	.note.nv.tkinfo,"",@"SHT_NOTE"
	.sectionflags	@"SHF_NOTE_NV_TKINFO"
	.tkinfo
        /*0018*/ 	.word	0x00000002
        /*0030*/ 	.string	""
        /*0030*/ 	.string	"ptxas"
        /*0030*/ 	.string	"Cuda compilation tools, release 13.0, V13.0.88"
        /*0030*/ 	.string	"Build cuda_13.0.r13.0/compiler.36424714_0"
        /*0030*/ 	.string	"-arch sm_100 -m 64 "



//--------------------- .note.nv.cuinfo           --------------------------
	.section	.note.nv.cuinfo,"",@"SHT_NOTE"
	.sectionflags	@"SHF_NOTE_NV_CUINFO"
        /*0018*/ 	.short	0x0002
        /*001a*/ 	.short	0x0064
        /*001c*/ 	.short	0x0082
	.zero		2


//--------------------- .nv.info                  --------------------------
	.section	.nv.info,"",@"SHT_CUDA_INFO"
	.align	4


	//----- nvinfo : EIATTR_REGCOUNT
	.align		4
        /*0000*/ 	.byte	0x04, 0x2f
        /*0002*/ 	.short	(.L_1 - .L_0)
	.align		4
.L_0:
        /*0004*/ 	.word	index@(_Z21frobenius_norm_kernelPKfPffi)
        /*0008*/ 	.word	0x00000010


	//----- nvinfo : EIATTR_FRAME_SIZE
	.align		4
.L_1:
        /*000c*/ 	.byte	0x04, 0x11
        /*000e*/ 	.short	(.L_3 - .L_2)
	.align		4
.L_2:
        /*0010*/ 	.word	index@($__internal_0_$__cuda_sm3x_div_rn_noftz_f32_slowpath)
        /*0014*/ 	.word	0x00000000


	//----- nvinfo : EIATTR_FRAME_SIZE
	.align		4
.L_3:
        /*0018*/ 	.byte	0x04, 0x11
        /*001a*/ 	.short	(.L_5 - .L_4)
	.align		4
.L_4:
        /*001c*/ 	.word	index@(_Z21frobenius_norm_kernelPKfPffi)
        /*0020*/ 	.word	0x00000000


	//----- nvinfo : EIATTR_REGCOUNT
	.align		4
.L_5:
        /*0024*/ 	.byte	0x04, 0x2f
        /*0026*/ 	.short	(.L_7 - .L_6)
	.align		4
.L_6:
        /*0028*/ 	.word	index@(_Z17square_sum_kernelPKfPfi)
        /*002c*/ 	.word	0x0000000e


	//----- nvinfo : EIATTR_FRAME_SIZE
	.align		4
.L_7:
        /*0030*/ 	.byte	0x04, 0x11
        /*0032*/ 	.short	(.L_9 - .L_8)
	.align		4
.L_8:
        /*0034*/ 	.word	index@(_Z17square_sum_kernelPKfPfi)
        /*0038*/ 	.word	0x00000000


	//----- nvinfo : EIATTR_MIN_STACK_SIZE
	.align		4
.L_9:
        /*003c*/ 	.byte	0x04, 0x12
        /*003e*/ 	.short	(.L_11 - .L_10)
	.align		4
.L_10:
        /*0040*/ 	.word	index@(_Z17square_sum_kernelPKfPfi)
        /*0044*/ 	.word	0x00000000


	//----- nvinfo : EIATTR_MIN_STACK_SIZE
	.align		4
.L_11:
        /*0048*/ 	.byte	0x04, 0x12
        /*004a*/ 	.short	(.L_13 - .L_12)
	.align		4
.L_12:
        /*004c*/ 	.word	index@(_Z21frobenius_norm_kernelPKfPffi)
        /*0050*/ 	.word	0x00000000
.L_13:


//--------------------- .nv.compat                --------------------------
	.section	.nv.compat,"",@"SHT_CUDA_COMPAT_INFO"
	.align	4
        /*0000*/ 	.byte	0x02, 0x09, 0x00, 0x00, 0x02, 0x02, 0x01, 0x00, 0x02, 0x05, 0x05, 0x00, 0x03, 0x07, 0x01, 0x01
        /*0010*/ 	.byte	0x02, 0x03, 0x00, 0x00, 0x02, 0x06, 0x01, 0x00, 0x04, 0x0b, 0x08, 0x00, 0x01, 0x00, 0x00, 0x00
        /*0020*/ 	.byte	0x00, 0x00, 0x00, 0x00


//--------------------- .nv.info._Z17square_sum_kernelPKfPfi --------------------------
	.section	.nv.info._Z17square_sum_kernelPKfPfi,"",@"SHT_CUDA_INFO"
	.sectionflags	@""
	.align	4


	//----- nvinfo : EIATTR_CUDA_API_VERSION
	.align		4
        /*0000*/ 	.byte	0x04, 0x37
        /*0002*/ 	.short	(.L_15 - .L_14)
.L_14:
        /*0004*/ 	.word	0x00000082


	//----- nvinfo : EIATTR_KPARAM_INFO
	.align		4
.L_15:
        /*0008*/ 	.byte	0x04, 0x17
        /*000a*/ 	.short	(.L_17 - .L_16)
.L_16:
        /*000c*/ 	.word	0x00000000
        /*0010*/ 	.short	0x0002
        /*0012*/ 	.short	0x0010
        /*0014*/ 	.byte	0x00, 0xf0, 0x11, 0x00


	//----- nvinfo : EIATTR_KPARAM_INFO
	.align		4
.L_17:
        /*0018*/ 	.byte	0x04, 0x17
        /*001a*/ 	.short	(.L_19 - .L_18)
.L_18:
        /*001c*/ 	.word	0x00000000
        /*0020*/ 	.short	0x0001
        /*0022*/ 	.short	0x0008
        /*0024*/ 	.byte	0x00, 0xf5, 0x21, 0x00


	//----- nvinfo : EIATTR_KPARAM_INFO
	.align		4
.L_19:
        /*0028*/ 	.byte	0x04, 0x17
        /*002a*/ 	.short	(.L_21 - .L_20)
.L_20:
        /*002c*/ 	.word	0x00000000
        /*0030*/ 	.short	0x0000
        /*0032*/ 	.short	0x0000
        /*0034*/ 	.byte	0x00, 0xf5, 0x21, 0x00


	//----- nvinfo : EIATTR_SPARSE_MMA_MASK
	.align		4
.L_21:
        /*0038*/ 	.byte	0x03, 0x50
        /*003a*/ 	.short	0x0000


	//----- nvinfo : EIATTR_MAXREG_COUNT
	.align		4
        /*003c*/ 	.byte	0x03, 0x1b
        /*003e*/ 	.short	0x00ff


	//----- nvinfo : EIATTR_NUM_BARRIERS
	.align		4
        /*0040*/ 	.byte	0x02, 0x4c
        /*0042*/ 	.byte	0x01
	.zero		1


	//----- nvinfo : EIATTR_MERCURY_ISA_VERSION
	.align		4
        /*0044*/ 	.byte	0x03, 0x5f
        /*0046*/ 	.short	0x0101


	//----- nvinfo : EIATTR_VRC_CTA_INIT_COUNT
	.align		4
        /*0048*/ 	.byte	0x02, 0x4a
	.zero		1
	.zero		1


	//----- nvinfo : EIATTR_EXIT_INSTR_OFFSETS
	.align		4
        /*004c*/ 	.byte	0x04, 0x1c
        /*004e*/ 	.short	(.L_23 - .L_22)


	//   ....[0]....
.L_22:
        /*0050*/ 	.word	0x000002b0


	//   ....[1]....
        /*0054*/ 	.word	0x00000330


	//----- nvinfo : EIATTR_CRS_STACK_SIZE
	.align		4
.L_23:
        /*0058*/ 	.byte	0x04, 0x1e
        /*005a*/ 	.short	(.L_25 - .L_24)
.L_24:
        /*005c*/ 	.word	0x00000000


	//----- nvinfo : EIATTR_CBANK_PARAM_SIZE
	.align		4
.L_25:
        /*0060*/ 	.byte	0x03, 0x19
        /*0062*/ 	.short	0x0014


	//----- nvinfo : EIATTR_PARAM_CBANK
	.align		4
        /*0064*/ 	.byte	0x04, 0x0a
        /*0066*/ 	.short	(.L_27 - .L_26)
	.align		4
.L_26:
        /*0068*/ 	.word	index@(.nv.constant0._Z17square_sum_kernelPKfPfi)
        /*006c*/ 	.short	0x0380
        /*006e*/ 	.short	0x0014


	//----- nvinfo : EIATTR_SW_WAR
	.align		4
.L_27:
        /*0070*/ 	.byte	0x04, 0x36
        /*0072*/ 	.short	(.L_29 - .L_28)
.L_28:
        /*0074*/ 	.word	0x00000008
.L_29:


//--------------------- .nv.info._Z21frobenius_norm_kernelPKfPffi --------------------------
	.section	.nv.info._Z21frobenius_norm_kernelPKfPffi,"",@"SHT_CUDA_INFO"
	.sectionflags	@""
	.align	4


	//----- nvinfo : EIATTR_CUDA_API_VERSION
	.align		4
        /*0000*/ 	.byte	0x04, 0x37
        /*0002*/ 	.short	(.L_31 - .L_30)
.L_30:
        /*0004*/ 	.word	0x00000082


	//----- nvinfo : EIATTR_KPARAM_INFO
	.align		4
.L_31:
        /*0008*/ 	.byte	0x04, 0x17
        /*000a*/ 	.short	(.L_33 - .L_32)
.L_32:
        /*000c*/ 	.word	0x00000000
        /*0010*/ 	.short	0x0003
        /*0012*/ 	.short	0x0014
        /*0014*/ 	.byte	0x00, 0xf0, 0x11, 0x00


	//----- nvinfo : EIATTR_KPARAM_INFO
	.align		4
.L_33:
        /*0018*/ 	.byte	0x04, 0x17
        /*001a*/ 	.short	(.L_35 - .L_34)
.L_34:
        /*001c*/ 	.word	0x00000000
        /*0020*/ 	.short	0x0002
        /*0022*/ 	.short	0x0010
        /*0024*/ 	.byte	0x00, 0xf0, 0x11, 0x00


	//----- nvinfo : EIATTR_KPARAM_INFO
	.align		4
.L_35:
        /*0028*/ 	.byte	0x04, 0x17
        /*002a*/ 	.short	(.L_37 - .L_36)
.L_36:
        /*002c*/ 	.word	0x00000000
        /*0030*/ 	.short	0x0001
        /*0032*/ 	.short	0x0008
        /*0034*/ 	.byte	0x00, 0xf5, 0x21, 0x00


	//----- nvinfo : EIATTR_KPARAM_INFO
	.align		4
.L_37:
        /*0038*/ 	.byte	0x04, 0x17
        /*003a*/ 	.short	(.L_39 - .L_38)
.L_38:
        /*003c*/ 	.word	0x00000000
        /*0040*/ 	.short	0x0000
        /*0042*/ 	.short	0x0000
        /*0044*/ 	.byte	0x00, 0xf5, 0x21, 0x00


	//----- nvinfo : EIATTR_SPARSE_MMA_MASK
	.align		4
.L_39:
        /*0048*/ 	.byte	0x03, 0x50
        /*004a*/ 	.short	0x0000


	//----- nvinfo : EIATTR_MAXREG_COUNT
	.align		4
        /*004c*/ 	.byte	0x03, 0x1b
        /*004e*/ 	.short	0x00ff


	//----- nvinfo : EIATTR_MERCURY_ISA_VERSION
	.align		4
        /*0050*/ 	.byte	0x03, 0x5f
        /*0052*/ 	.short	0x0101


	//----- nvinfo : EIATTR_VRC_CTA_INIT_COUNT
	.align		4
        /*0054*/ 	.byte	0x02, 0x4a
	.zero		1
	.zero		1


	//----- nvinfo : EIATTR_EXIT_INSTR_OFFSETS
	.align		4
        /*0058*/ 	.byte	0x04, 0x1c
        /*005a*/ 	.short	(.L_41 - .L_40)


	//   ....[0]....
.L_40:
        /*005c*/ 	.word	0x00000070


	//   ....[1]....
        /*0060*/ 	.word	0x000001d0


	//----- nvinfo : EIATTR_CRS_STACK_SIZE
	.align		4
.L_41:
        /*0064*/ 	.byte	0x04, 0x1e
        /*0066*/ 	.short	(.L_43 - .L_42)
.L_42:
        /*0068*/ 	.word	0x00000000


	//----- nvinfo : EIATTR_CBANK_PARAM_SIZE
	.align		4
.L_43:
        /*006c*/ 	.byte	0x03, 0x19
        /*006e*/ 	.short	0x0018


	//----- nvinfo : EIATTR_PARAM_CBANK
	.align		4
        /*0070*/ 	.byte	0x04, 0x0a
        /*0072*/ 	.short	(.L_45 - .L_44)
	.align		4
.L_44:
        /*0074*/ 	.word	index@(.nv.constant0._Z21frobenius_norm_kernelPKfPffi)
        /*0078*/ 	.short	0x0380
        /*007a*/ 	.short	0x0018


	//----- nvinfo : EIATTR_SW_WAR
	.align		4
.L_45:
        /*007c*/ 	.byte	0x04, 0x36
        /*007e*/ 	.short	(.L_47 - .L_46)
.L_46:
        /*0080*/ 	.word	0x00000008
.L_47:


//--------------------- .nv.callgraph             --------------------------
	.section	.nv.callgraph,"",@"SHT_CUDA_CALLGRAPH"
	.align	4
	.sectionentsize	8
	.align		4
        /*0000*/ 	.word	0x00000000
	.align		4
        /*0004*/ 	.word	0xffffffff
	.align		4
        /*0008*/ 	.word	0x00000000
	.align		4
        /*000c*/ 	.word	0xfffffffe
	.align		4
        /*0010*/ 	.word	0x00000000
	.align		4
        /*0014*/ 	.word	0xfffffffd
	.align		4
        /*0018*/ 	.word	0x00000000
	.align		4
        /*001c*/ 	.word	0xfffffffc


//--------------------- .text._Z17square_sum_kernelPKfPfi --------------------------
	.section	.text._Z17square_sum_kernelPKfPfi,"ax",@progbits
	.align	128
        .global         _Z17square_sum_kernelPKfPfi
        .type           _Z17square_sum_kernelPKfPfi,@function
        .size           _Z17square_sum_kernelPKfPfi,(.L_x_21 - _Z17square_sum_kernelPKfPfi)
        .other          _Z17square_sum_kernelPKfPfi,@"STO_CUDA_ENTRY STV_DEFAULT"
_Z17square_sum_kernelPKfPfi:
.text._Z17square_sum_kernelPKfPfi:
[----:B------:R-:W-:Y:S01]  /*0000*/  LDC R1, c[0x0][0x37c] ;  /* 0x0000df00ff017b82 */ /* 0x000fe20000000800 */
[----:B------:R-:W0:Y:S01]  /*0010*/  S2R R8, SR_TID.X ;  /* 0x0000000000087919 */ /* 0x000e220000002100 */
[----:B------:R-:W1:Y:S01]  /*0020*/  LDCU UR4, c[0x0][0x360] ;  /* 0x00006c00ff0477ac */ /* 0x000e620008000800 */
[----:B------:R-:W-:Y:S01]  /*0030*/  BSSY.RECONVERGENT B0, `(.L_x_0) ;  /* 0x0000013000007945 */ /* 0x000fe20003800200 */
[----:B------:R-:W-:Y:S01]  /*0040*/  IMAD.MOV.U32 R7, RZ, RZ, RZ ;  /* 0x000000ffff077224 */ /* 0x000fe200078e00ff */
[----:B------:R-:W0:Y:S01]  /*0050*/  S2R R9, SR_CTAID.X ;  /* 0x0000000000097919 */ /* 0x000e220000002500 */
[----:B------:R-:W2:Y:S01]  /*0060*/  LDCU UR5, c[0x0][0x390] ;  /* 0x00007200ff0577ac */ /* 0x000ea20008000800 */
[----:B------:R-:W3:Y:S01]  /*0070*/  LDCU.64 UR6, c[0x0][0x358] ;  /* 0x00006b00ff0677ac */ /* 0x000ee20008000a00 */
[----:B-1----:R-:W-:Y:S02]  /*0080*/  IMAD.U32 R6, RZ, RZ, UR4 ;  /* 0x00000004ff067e24 */ /* 0x002fe4000f8e00ff */
[----:B0-----:R-:W-:-:S05]  /*0090*/  IMAD R0, R9, UR4, R8 ;  /* 0x0000000409007c24 */ /* 0x001fca000f8e0208 */
[----:B--2---:R-:W-:-:S13]  /*00a0*/  ISETP.GE.AND P0, PT, R0, UR5, PT ;  /* 0x0000000500007c0c */ /* 0x004fda000bf06270 */
[----:B---3--:R-:W-:Y:S05]  /*00b0*/  @P0 BRA `(.L_x_1) ;  /* 0x0000000000280947 */ /* 0x008fea0003800000 */
[----:B------:R-:W0:Y:S01]  /*00c0*/  LDC.64 R4, c[0x0][0x380] ;  /* 0x0000e000ff047b82 */ /* 0x000e220000000a00 */
[----:B------:R-:W1:Y:S01]  /*00d0*/  LDCU UR4, c[0x0][0x370] ;  /* 0x00006e00ff0477ac */ /* 0x000e620008000800 */
[----:B------:R-:W-:Y:S02]  /*00e0*/  HFMA2 R7, -RZ, RZ, 0, 0 ;  /* 0x00000000ff077431 */ /* 0x000fe400000001ff */
[----:B-1----:R-:W-:-:S07]  /*00f0*/  IMAD R11, R6, UR4, RZ ;  /* 0x00000004060b7c24 */ /* 0x002fce000f8e02ff */
.L_x_2:
[----:B0-----:R-:W-:-:S06]  /*0100*/  IMAD.WIDE R2, R0, 0x4, R4 ;  /* 0x0000000400027825 */ /* 0x001fcc00078e0204 */
[----:B------:R-:W2:Y:S01]  /*0110*/  LDG.E R2, desc[UR6][R2.64] ;  /* 0x0000000602027981 */ /* 0x000ea2000c1e1900 */
[----:B------:R-:W-:-:S05]  /*0120*/  IMAD.IADD R0, R11, 0x1, R0 ;  /* 0x000000010b007824 */ /* 0x000fca00078e0200 */
[----:B------:R-:W-:Y:S01]  /*0130*/  ISETP.GE.AND P0, PT, R0, UR5, PT ;  /* 0x0000000500007c0c */ /* 0x000fe2000bf06270 */
[----:B--2---:R-:W-:-:S12]  /*0140*/  FFMA R7, R2, R2, R7 ;  /* 0x0000000202077223 */ /* 0x004fd80000000007 */
[----:B------:R-:W-:Y:S05]  /*0150*/  @!P0 BRA `(.L_x_2) ;  /* 0xfffffffc00e88947 */ /* 0x000fea000383ffff */
.L_x_1:
[----:B------:R-:W-:Y:S05]  /*0160*/  BSYNC.RECONVERGENT B0 ;  /* 0x0000000000007941 */ /* 0x000fea0003800200 */
.L_x_0:
[----:B------:R-:W0:Y:S01]  /*0170*/  S2UR UR5, SR_CgaCtaId ;  /* 0x00000000000579c3 */ /* 0x000e220000008800 */
[----:B------:R-:W-:Y:S01]  /*0180*/  UMOV UR4, 0x400 ;  /* 0x0000040000047882 */ /* 0x000fe20000000000 */
[----:B------:R-:W-:Y:S02]  /*0190*/  ISETP.GE.U32.AND P1, PT, R6, 0x2, PT ;  /* 0x000000020600780c */ /* 0x000fe40003f26070 */
[----:B------:R-:W-:Y:S01]  /*01a0*/  ISETP.NE.AND P0, PT, R8, RZ, PT ;  /* 0x000000ff0800720c */ /* 0x000fe20003f05270 */
[----:B0-----:R-:W-:-:S06]  /*01b0*/  ULEA UR4, UR5, UR4, 0x18 ;  /* 0x0000000405047291 */ /* 0x001fcc000f8ec0ff */
[----:B------:R-:W-:-:S05]  /*01c0*/  LEA R0, R8, UR4, 0x2 ;  /* 0x0000000408007c11 */ /* 0x000fca000f8e10ff */
[----:B------:R0:W-:Y:S01]  /*01d0*/  STS [R0], R7 ;  /* 0x0000000700007388 */ /* 0x0001e20000000800 */
[----:B------:R-:W-:Y:S06]  /*01e0*/  BAR.SYNC.DEFER_BLOCKING 0x0 ;  /* 0x0000000000007b1d */ /* 0x000fec0000010000 */
[----:B------:R-:W-:Y:S05]  /*01f0*/  @!P1 BRA `(.L_x_3) ;  /* 0x00000000002c9947 */ /* 0x000fea0003800000 */
.L_x_4:
[----:B------:R-:W-:-:S04]  /*0200*/  SHF.R.U32.HI R5, RZ, 0x1, R6 ;  /* 0x00000001ff057819 */ /* 0x000fc80000011606 */
[----:B------:R-:W-:-:S13]  /*0210*/  ISETP.GE.U32.AND P1, PT, R8, R5, PT ;  /* 0x000000050800720c */ /* 0x000fda0003f26070 */
[----:B------:R-:W-:Y:S01]  /*0220*/  @!P1 LEA R2, R5, R0, 0x2 ;  /* 0x0000000005029211 */ /* 0x000fe200078e10ff */
[----:B------:R-:W-:Y:S05]  /*0230*/  @!P1 LDS R3, [R0] ;  /* 0x0000000000039984 */ /* 0x000fea0000000800 */
[----:B------:R-:W1:Y:S02]  /*0240*/  @!P1 LDS R2, [R2] ;  /* 0x0000000002029984 */ /* 0x000e640000000800 */
[----:B-1----:R-:W-:-:S05]  /*0250*/  @!P1 FADD R3, R2, R3 ;  /* 0x0000000302039221 */ /* 0x002fca0000000000 */
[----:B------:R1:W-:Y:S01]  /*0260*/  @!P1 STS [R0], R3 ;  /* 0x0000000300009388 */ /* 0x0003e20000000800 */
[----:B------:R-:W-:Y:S01]  /*0270*/  BAR.SYNC.DEFER_BLOCKING 0x0 ;  /* 0x0000000000007b1d */ /* 0x000fe20000010000 */
[----:B------:R-:W-:Y:S01]  /*0280*/  ISETP.GT.U32.AND P1, PT, R6, 0x3, PT ;  /* 0x000000030600780c */ /* 0x000fe20003f24070 */
[----:B------:R-:W-:-:S12]  /*0290*/  IMAD.MOV.U32 R6, RZ, RZ, R5 ;  /* 0x000000ffff067224 */ /* 0x000fd800078e0005 */
[----:B-1----:R-:W-:Y:S05]  /*02a0*/  @P1 BRA `(.L_x_4) ;  /* 0xfffffffc00d41947 */ /* 0x002fea000383ffff */
.L_x_3:
[----:B------:R-:W-:Y:S05]  /*02b0*/  @P0 EXIT ;  /* 0x000000000000094d */ /* 0x000fea0003800000 */
[----:B------:R-:W1:Y:S01]  /*02c0*/  S2UR UR5, SR_CgaCtaId ;  /* 0x00000000000579c3 */ /* 0x000e620000008800 */
[----:B------:R-:W-:-:S07]  /*02d0*/  UMOV UR4, 0x400 ;  /* 0x0000040000047882 */ /* 0x000fce0000000000 */
[----:B------:R-:W2:Y:S01]  /*02e0*/  LDC.64 R2, c[0x0][0x388] ;  /* 0x0000e200ff027b82 */ /* 0x000ea20000000a00 */
[----:B-1----:R-:W-:Y:S01]  /*02f0*/  ULEA UR4, UR5, UR4, 0x18 ;  /* 0x0000000405047291 */ /* 0x002fe2000f8ec0ff */
[----:B--2---:R-:W-:-:S08]  /*0300*/  IMAD.WIDE.U32 R2, R9, 0x4, R2 ;  /* 0x0000000409027825 */ /* 0x004fd000078e0002 */
[----:B------:R-:W1:Y:S04]  /*0310*/  LDS R5, [UR4] ;  /* 0x00000004ff057984 */ /* 0x000e680008000800 */
[----:B-1----:R-:W-:Y:S01]  /*0320*/  STG.E desc[UR6][R2.64], R5 ;  /* 0x0000000502007986 */ /* 0x002fe2000c101906 */
[----:B------:R-:W-:Y:S05]  /*0330*/  EXIT ;  /* 0x000000000000794d */ /* 0x000fea0003800000 */
.L_x_5:
[----:B------:R-:W-:-:S00]  /*0340*/  BRA `(.L_x_5) ;  /* 0xfffffffc00fc7947 */ /* 0x000fc0000383ffff */
[----:B------:R-:W-:-:S00]  /*0350*/  NOP ;  /* 0x0000000000007918 */ /* 0x000fc00000000000 */
        /* <DEDUP_REMOVED lines=10> */
.L_x_21:


//--------------------- .text._Z21frobenius_norm_kernelPKfPffi --------------------------
	.section	.text._Z21frobenius_norm_kernelPKfPffi,"ax",@progbits
	.align	128
        .global         _Z21frobenius_norm_kernelPKfPffi
        .type           _Z21frobenius_norm_kernelPKfPffi,@function
        .size           _Z21frobenius_norm_kernelPKfPffi,(.L_x_20 - _Z21frobenius_norm_kernelPKfPffi)
        .other          _Z21frobenius_norm_kernelPKfPffi,@"STO_CUDA_ENTRY STV_DEFAULT"
_Z21frobenius_norm_kernelPKfPffi:
.text._Z21frobenius_norm_kernelPKfPffi:
[----:B------:R-:W-:Y:S01]  /*0000*/  LDC R1, c[0x0][0x37c] ;  /* 0x0000df00ff017b82 */ /* 0x000fe20000000800 */
[----:B------:R-:W0:Y:S07]  /*0010*/  S2R R3, SR_TID.X ;  /* 0x0000000000037919 */ /* 0x000e2e0000002100 */
[----:B------:R-:W0:Y:S01]  /*0020*/  S2UR UR4, SR_CTAID.X ;  /* 0x00000000000479c3 */ /* 0x000e220000002500 */
[----:B------:R-:W1:Y:S07]  /*0030*/  LDCU UR5, c[0x0][0x394] ;  /* 0x00007280ff0577ac */ /* 0x000e6e0008000800 */
[----:B------:R-:W0:Y:S02]  /*0040*/  LDC R2, c[0x0][0x360] ;  /* 0x0000d800ff027b82 */ /* 0x000e240000000800 */
[----:B0-----:R-:W-:-:S05]  /*0050*/  IMAD R2, R2, UR4, R3 ;  /* 0x0000000402027c24 */ /* 0x001fca000f8e0203 */
[----:B-1----:R-:W-:-:S13]  /*0060*/  ISETP.GE.AND P0, PT, R2, UR5, PT ;  /* 0x0000000502007c0c */ /* 0x002fda000bf06270 */
[----:B------:R-:W-:Y:S05]  /*0070*/  @P0 EXIT ;  /* 0x000000000000094d */ /* 0x000fea0003800000 */
[----:B------:R-:W0:Y:S01]  /*0080*/  LDC.64 R4, c[0x0][0x380] ;  /* 0x0000e000ff047b82 */ /* 0x000e220000000a00 */
[----:B------:R-:W1:Y:S07]  /*0090*/  LDCU.64 UR4, c[0x0][0x358] ;  /* 0x00006b00ff0477ac */ /* 0x000e6e0008000a00 */
[----:B------:R-:W2:Y:S01]  /*00a0*/  LDC R9, c[0x0][0x390] ;  /* 0x0000e400ff097b82 */ /* 0x000ea20000000800 */
[----:B0-----:R-:W-:-:S05]  /*00b0*/  IMAD.WIDE R4, R2, 0x4, R4 ;  /* 0x0000000402047825 */ /* 0x001fca00078e0204 */
[----:B-1----:R-:W3:Y:S01]  /*00c0*/  LDG.E R0, desc[UR4][R4.64] ;  /* 0x0000000404007981 */ /* 0x002ee2000c1e1900 */
[----:B------:R-:W-:Y:S01]  /*00d0*/  BSSY.RECONVERGENT B0, `(.L_x_6) ;  /* 0x000000c000007945 */ /* 0x000fe20003800200 */
[----:B--2---:R-:W0:Y:S02]  /*00e0*/  MUFU.RCP R3, R9 ;  /* 0x0000000900037308 */ /* 0x004e240000001000 */
[----:B0-----:R-:W-:-:S04]  /*00f0*/  FFMA R6, R3, -R9, 1 ;  /* 0x3f80000003067423 */ /* 0x001fc80000000809 */
[----:B------:R-:W-:Y:S02]  /*0100*/  FFMA R3, R3, R6, R3 ;  /* 0x0000000603037223 */ /* 0x000fe40000000003 */
[----:B---3--:R-:W0:Y:S02]  /*0110*/  FCHK P0, R0, R9 ;  /* 0x0000000900007302 */ /* 0x008e240000000000 */
[----:B------:R-:W-:-:S04]  /*0120*/  FFMA R6, R0, R3, RZ ;  /* 0x0000000300067223 */ /* 0x000fc800000000ff */
[----:B------:R-:W-:-:S04]  /*0130*/  FFMA R7, R6, -R9, R0 ;  /* 0x8000000906077223 */ /* 0x000fc80000000000 */
[----:B------:R-:W-:Y:S01]  /*0140*/  FFMA R7, R3, R7, R6 ;  /* 0x0000000703077223 */ /* 0x000fe20000000006 */
[----:B0-----:R-:W-:Y:S06]  /*0150*/  @!P0 BRA `(.L_x_7) ;  /* 0x00000000000c8947 */ /* 0x001fec0003800000 */
[----:B------:R-:W-:-:S07]  /*0160*/  MOV R4, 0x180 ;  /* 0x0000018000047802 */ /* 0x000fce0000000f00 */
[----:B------:R-:W-:Y:S05]  /*0170*/  CALL.REL.NOINC `($__internal_0_$__cuda_sm3x_div_rn_noftz_f32_slowpath) ;  /* 0x0000000000187944 */ /* 0x000fea0003c00000 */
[----:B------:R-:W-:-:S07]  /*0180*/  IMAD.MOV.U32 R7, RZ, RZ, R0 ;  /* 0x000000ffff077224 */ /* 0x000fce00078e0000 */
.L_x_7:
[----:B------:R-:W-:Y:S05]  /*0190*/  BSYNC.RECONVERGENT B0 ;  /* 0x0000000000007941 */ /* 0x000fea0003800200 */
.L_x_6:
[----:B------:R-:W0:Y:S02]  /*01a0*/  LDC.64 R4, c[0x0][0x388] ;  /* 0x0000e200ff047b82 */ /* 0x000e240000000a00 */
[----:B0-----:R-:W-:-:S05]  /*01b0*/  IMAD.WIDE R2, R2, 0x4, R4 ;  /* 0x0000000402027825 */ /* 0x001fca00078e0204 */
[----:B------:R-:W-:Y:S01]  /*01c0*/  STG.E desc[UR4][R2.64], R7 ;  /* 0x0000000702007986 */ /* 0x000fe2000c101904 */
[----:B------:R-:W-:Y:S05]  /*01d0*/  EXIT ;  /* 0x000000000000794d */ /* 0x000fea0003800000 */
        .weak           $__internal_0_$__cuda_sm3x_div_rn_noftz_f32_slowpath
        .type           $__internal_0_$__cuda_sm3x_div_rn_noftz_f32_slowpath,@function
        .size           $__internal_0_$__cuda_sm3x_div_rn_noftz_f32_slowpath,(.L_x_20 - $__internal_0_$__cuda_sm3x_div_rn_noftz_f32_slowpath)
$__internal_0_$__cuda_sm3x_div_rn_noftz_f32_slowpath:
[----:B------:R-:W0:Y:S01]  /*01e0*/  LDC R3, c[0x0][0x390] ;  /* 0x0000e400ff037b82 */ /* 0x000e220000000800 */
[--C-:B------:R-:W-:Y:S01]  /*01f0*/  SHF.R.U32.HI R5, RZ, 0x17, R0.reuse ;  /* 0x00000017ff057819 */ /* 0x100fe20000011600 */
[----:B------:R-:W1:Y:S01]  /*0200*/  LDCU UR6, c[0x0][0x390] ;  /* 0x00007200ff0677ac */ /* 0x000e620008000800 */
[----:B------:R-:W-:Y:S01]  /*0210*/  BSSY.RECONVERGENT B1, `(.L_x_8) ;  /* 0x0000064000017945 */ /* 0x000fe20003800200 */
[----:B------:R-:W-:Y:S01]  /*0220*/  IMAD.MOV.U32 R7, RZ, RZ, R0 ;  /* 0x000000ffff077224 */ /* 0x000fe200078e0000 */
[----:B------:R-:W-:-:S05]  /*0230*/  LOP3.LUT R5, R5, 0xff, RZ, 0xc0, !PT ;  /* 0x000000ff05057812 */ /* 0x000fca00078ec0ff */
[----:B------:R-:W-:Y:S02]  /*0240*/  VIADD R10, R5, 0xffffffff ;  /* 0xffffffff050a7836 */ /* 0x000fe40000000000 */
[----:B-1----:R-:W-:Y:S01]  /*0250*/  IMAD.U32 R8, RZ, RZ, UR6 ;  /* 0x00000006ff087e24 */ /* 0x002fe2000f8e00ff */
[----:B0-----:R-:W-:-:S04]  /*0260*/  SHF.R.U32.HI R6, RZ, 0x17, R3 ;  /* 0x00000017ff067819 */ /* 0x001fc80000011603 */
[----:B------:R-:W-:-:S05]  /*0270*/  LOP3.LUT R6, R6, 0xff, RZ, 0xc0, !PT ;  /* 0x000000ff06067812 */ /* 0x000fca00078ec0ff */
[----:B------:R-:W-:-:S05]  /*0280*/  VIADD R11, R6, 0xffffffff ;  /* 0xffffffff060b7836 */ /* 0x000fca0000000000 */
[----:B------:R-:W-:-:S04]  /*0290*/  ISETP.GT.U32.AND P0, PT, R11, 0xfd, PT ;  /* 0x000000fd0b00780c */ /* 0x000fc80003f04070 */
[----:B------:R-:W-:-:S13]  /*02a0*/  ISETP.GT.U32.OR P0, PT, R10, 0xfd, P0 ;  /* 0x000000fd0a00780c */ /* 0x000fda0000704470 */
[----:B------:R-:W-:Y:S01]  /*02b0*/  @!P0 IMAD.MOV.U32 R9, RZ, RZ, RZ ;  /* 0x000000ffff098224 */ /* 0x000fe200078e00ff */
[----:B------:R-:W-:Y:S06]  /*02c0*/  @!P0 BRA `(.L_x_9) ;  /* 0x00000000005c8947 */ /* 0x000fec0003800000 */
[----:B------:R-:W-:Y:S02]  /*02d0*/  FSETP.GTU.FTZ.AND P1, PT, |R3|, +INF , PT ;  /* 0x7f8000000300780b */ /* 0x000fe40003f3c200 */
[----:B------:R-:W-:-:S04]  /*02e0*/  FSETP.GTU.FTZ.AND P0, PT, |R0|, +INF , PT ;  /* 0x7f8000000000780b */ /* 0x000fc80003f1c200 */
[----:B------:R-:W-:-:S13]  /*02f0*/  PLOP3.LUT P0, PT, P0, P1, PT, 0xf8, 0x8f ;  /* 0x00000000008f781c */ /* 0x000fda0000703f70 */
[----:B------:R-:W-:Y:S05]  /*0300*/  @P0 BRA `(.L_x_10) ;  /* 0x00000004004c0947 */ /* 0x000fea0003800000 */
[----:B------:R-:W-:-:S13]  /*0310*/  LOP3.LUT P0, RZ, R8, 0x7fffffff, R7, 0xc8, !PT ;  /* 0x7fffffff08ff7812 */ /* 0x000fda000780c807 */
[----:B------:R-:W-:Y:S05]  /*0320*/  @!P0 BRA `(.L_x_11) ;  /* 0x00000004003c8947 */ /* 0x000fea0003800000 */
[C---:B------:R-:W-:Y:S02]  /*0330*/  FSETP.NEU.FTZ.AND P2, PT, |R0|.reuse, +INF , PT ;  /* 0x7f8000000000780b */ /* 0x040fe40003f5d200 */
[----:B------:R-:W-:Y:S02]  /*0340*/  FSETP.NEU.FTZ.AND P1, PT, |R3|, +INF , PT ;  /* 0x7f8000000300780b */ /* 0x000fe40003f3d200 */
[----:B------:R-:W-:-:S11]  /*0350*/  FSETP.NEU.FTZ.AND P0, PT, |R0|, +INF , PT ;  /* 0x7f8000000000780b */ /* 0x000fd60003f1d200 */
[----:B------:R-:W-:Y:S05]  /*0360*/  @!P1 BRA !P2, `(.L_x_11) ;  /* 0x00000004002c9947 */ /* 0x000fea0005000000 */
[----:B------:R-:W-:-:S04]  /*0370*/  LOP3.LUT P2, RZ, R7, 0x7fffffff, RZ, 0xc0, !PT ;  /* 0x7fffffff07ff7812 */ /* 0x000fc8000784c0ff */
[----:B------:R-:W-:-:S13]  /*0380*/  PLOP3.LUT P1, PT, P1, P2, PT, 0x2f, 0xf2 ;  /* 0x0000000000f2781c */ /* 0x000fda0000f24577 */
[----:B------:R-:W-:Y:S05]  /*0390*/  @P1 BRA `(.L_x_12) ;  /* 0x0000000400181947 */ /* 0x000fea0003800000 */
[----:B------:R-:W-:-:S04]  /*03a0*/  LOP3.LUT P1, RZ, R8, 0x7fffffff, RZ, 0xc0, !PT ;  /* 0x7fffffff08ff7812 */ /* 0x000fc8000782c0ff */
[----:B------:R-:W-:-:S13]  /*03b0*/  PLOP3.LUT P0, PT, P0, P1, PT, 0x2f, 0xf2 ;  /* 0x0000000000f2781c */ /* 0x000fda0000702577 */
[----:B------:R-:W-:Y:S05]  /*03c0*/  @P0 BRA `(.L_x_13) ;  /* 0x0000000400000947 */ /* 0x000fea0003800000 */
[----:B------:R-:W-:Y:S02]  /*03d0*/  ISETP.GE.AND P0, PT, R10, RZ, PT ;  /* 0x000000ff0a00720c */ /* 0x000fe40003f06270 */
[----:B------:R-:W-:-:S11]  /*03e0*/  ISETP.GE.AND P1, PT, R11, RZ, PT ;  /* 0x000000ff0b00720c */ /* 0x000fd60003f26270 */
[----:B------:R-:W-:Y:S02]  /*03f0*/  @P0 IMAD.MOV.U32 R9, RZ, RZ, RZ ;  /* 0x000000ffff090224 */ /* 0x000fe400078e00ff */
[----:B------:R-:W-:Y:S01]  /*0400*/  @!P0 FFMA R7, R0, 1.84467440737095516160e+19, RZ ;  /* 0x5f80000000078823 */ /* 0x000fe200000000ff */
[----:B------:R-:W-:Y:S02]  /*0410*/  @!P0 IMAD.MOV.U32 R9, RZ, RZ, -0x40 ;  /* 0xffffffc0ff098424 */ /* 0x000fe400078e00ff */
[----:B------:R-:W-:Y:S02]  /*0420*/  @!P1 FFMA R8, R3, 1.84467440737095516160e+19, RZ ;  /* 0x5f80000003089823 */ /* 0x000fe400000000ff */
[----:B------:R-:W-:-:S07]  /*0430*/  @!P1 VIADD R9, R9, 0x40 ;  /* 0x0000004009099836 */ /* 0x000fce0000000000 */
.L_x_9:
[----:B------:R-:W-:Y:S01]  /*0440*/  LEA R3, R6, 0xc0800000, 0x17 ;  /* 0xc080000006037811 */ /* 0x000fe200078eb8ff */
[----:B------:R-:W-:Y:S01]  /*0450*/  VIADD R5, R5, 0xffffff81 ;  /* 0xffffff8105057836 */ /* 0x000fe20000000000 */
[----:B------:R-:W-:Y:S03]  /*0460*/  BSSY.RECONVERGENT B2, `(.L_x_14) ;  /* 0x0000035000027945 */ /* 0x000fe60003800200 */
[----:B------:R-:W-:Y:S01]  /*0470*/  IMAD.IADD R3, R8, 0x1, -R3 ;  /* 0x0000000108037824 */ /* 0x000fe200078e0a03 */
[C---:B------:R-:W-:Y:S01]  /*0480*/  IADD3 R6, PT, PT, R5.reuse, 0x7f, -R6 ;  /* 0x0000007f05067810 */ /* 0x040fe20007ffe806 */
[----:B------:R-:W-:Y:S02]  /*0490*/  IMAD R0, R5, -0x800000, R7 ;  /* 0xff80000005007824 */ /* 0x000fe400078e0207 */
[----:B------:R-:W0:Y:S01]  /*04a0*/  MUFU.RCP R8, R3 ;  /* 0x0000000300087308 */ /* 0x000e220000001000 */
[----:B------:R-:W-:Y:S01]  /*04b0*/  FADD.FTZ R11, -R3, -RZ ;  /* 0x800000ff030b7221 */ /* 0x000fe20000010100 */
[----:B------:R-:W-:-:S03]  /*04c0*/  IMAD.IADD R6, R6, 0x1, R9 ;  /* 0x0000000106067824 */ /* 0x000fc600078e0209 */
[----:B0-----:R-:W-:-:S04]  /*04d0*/  FFMA R13, R8, R11, 1 ;  /* 0x3f800000080d7423 */ /* 0x001fc8000000000b */
[----:B------:R-:W-:-:S04]  /*04e0*/  FFMA R10, R8, R13, R8 ;  /* 0x0000000d080a7223 */ /* 0x000fc80000000008 */
[----:B------:R-:W-:-:S04]  /*04f0*/  FFMA R7, R0, R10, RZ ;  /* 0x0000000a00077223 */ /* 0x000fc800000000ff */
[----:B------:R-:W-:-:S04]  /*0500*/  FFMA R8, R11, R7, R0 ;  /* 0x000000070b087223 */ /* 0x000fc80000000000 */
[----:B------:R-:W-:-:S04]  /*0510*/  FFMA R7, R10, R8, R7 ;  /* 0x000000080a077223 */ /* 0x000fc80000000007 */
[----:B------:R-:W-:-:S04]  /*0520*/  FFMA R8, R11, R7, R0 ;  /* 0x000000070b087223 */ /* 0x000fc80000000000 */
[----:B------:R-:W-:-:S05]  /*0530*/  FFMA R0, R10, R8, R7 ;  /* 0x000000080a007223 */ /* 0x000fca0000000007 */
[----:B------:R-:W-:-:S04]  /*0540*/  SHF.R.U32.HI R3, RZ, 0x17, R0 ;  /* 0x00000017ff037819 */ /* 0x000fc80000011600 */
[----:B------:R-:W-:-:S05]  /*0550*/  LOP3.LUT R3, R3, 0xff, RZ, 0xc0, !PT ;  /* 0x000000ff03037812 */ /* 0x000fca00078ec0ff */
[----:B------:R-:W-:-:S04]  /*0560*/  IMAD.IADD R9, R3, 0x1, R6 ;  /* 0x0000000103097824 */ /* 0x000fc800078e0206 */
[----:B------:R-:W-:-:S05]  /*0570*/  VIADD R3, R9, 0xffffffff ;  /* 0xffffffff09037836 */ /* 0x000fca0000000000 */
[----:B------:R-:W-:-:S13]  /*0580*/  ISETP.GE.U32.AND P0, PT, R3, 0xfe, PT ;  /* 0x000000fe0300780c */ /* 0x000fda0003f06070 */
[----:B------:R-:W-:Y:S05]  /*0590*/  @!P0 BRA `(.L_x_15) ;  /* 0x0000000000808947 */ /* 0x000fea0003800000 */
[----:B------:R-:W-:-:S13]  /*05a0*/  ISETP.GT.AND P0, PT, R9, 0xfe, PT ;  /* 0x000000fe0900780c */ /* 0x000fda0003f04270 */
[----:B------:R-:W-:Y:S05]  /*05b0*/  @P0 BRA `(.L_x_16) ;  /* 0x00000000006c0947 */ /* 0x000fea0003800000 */
[----:B------:R-:W-:-:S13]  /*05c0*/  ISETP.GE.AND P0, PT, R9, 0x1, PT ;  /* 0x000000010900780c */ /* 0x000fda0003f06270 */
[----:B------:R-:W-:Y:S05]  /*05d0*/  @P0 BRA `(.L_x_17) ;  /* 0x0000000000740947 */ /* 0x000fea0003800000 */
[----:B------:R-:W-:Y:S02]  /*05e0*/  ISETP.GE.AND P0, PT, R9, -0x18, PT ;  /* 0xffffffe80900780c */ /* 0x000fe40003f06270 */
[----:B------:R-:W-:-:S11]  /*05f0*/  LOP3.LUT R0, R0, 0x80000000, RZ, 0xc0, !PT ;  /* 0x8000000000007812 */ /* 0x000fd600078ec0ff */
[----:B------:R-:W-:Y:S05]  /*0600*/  @!P0 BRA `(.L_x_17) ;  /* 0x0000000000688947 */ /* 0x000fea0003800000 */
[CCC-:B------:R-:W-:Y:S01]  /*0610*/  FFMA.RZ R3, R10.reuse, R8.reuse, R7.reuse ;  /* 0x000000080a037223 */ /* 0x1c0fe2000000c007 */
[CCC-:B------:R-:W-:Y:S01]  /*0620*/  FFMA.RM R6, R10.reuse, R8.reuse, R7.reuse ;  /* 0x000000080a067223 */ /* 0x1c0fe20000004007 */
[C---:B------:R-:W-:Y:S02]  /*0630*/  ISETP.NE.AND P2, PT, R9.reuse, RZ, PT ;  /* 0x000000ff0900720c */ /* 0x040fe40003f45270 */
[----:B------:R-:W-:Y:S02]  /*0640*/  ISETP.NE.AND P1, PT, R9, RZ, PT ;  /* 0x000000ff0900720c */ /* 0x000fe40003f25270 */
[----:B------:R-:W-:Y:S01]  /*0650*/  LOP3.LUT R5, R3, 0x7fffff, RZ, 0xc0, !PT ;  /* 0x007fffff03057812 */ /* 0x000fe200078ec0ff */
[----:B------:R-:W-:Y:S01]  /*0660*/  FFMA.RP R3, R10, R8, R7 ;  /* 0x000000080a037223 */ /* 0x000fe20000008007 */
[----:B------:R-:W-:Y:S02]  /*0670*/  VIADD R8, R9, 0x20 ;  /* 0x0000002009087836 */ /* 0x000fe40000000000 */
[----:B------:R-:W-:Y:S01]  /*0680*/  LOP3.LUT R5, R5, 0x800000, RZ, 0xfc, !PT ;  /* 0x0080000005057812 */ /* 0x000fe200078efcff */
[----:B------:R-:W-:Y:S01]  /*0690*/  IMAD.MOV R7, RZ, RZ, -R9 ;  /* 0x000000ffff077224 */ /* 0x000fe200078e0a09 */
[----:B------:R-:W-:-:S02]  /*06a0*/  FSETP.NEU.FTZ.AND P0, PT, R3, R6, PT ;  /* 0x000000060300720b */ /* 0x000fc40003f1d000 */
[----:B------:R-:W-:Y:S02]  /*06b0*/  SHF.L.U32 R8, R5, R8, RZ ;  /* 0x0000000805087219 */ /* 0x000fe400000006ff */
[----:B------:R-:W-:Y:S02]  /*06c0*/  SEL R6, R7, RZ, P2 ;  /* 0x000000ff07067207 */ /* 0x000fe40001000000 */
[----:B------:R-:W-:Y:S02]  /*06d0*/  ISETP.NE.AND P1, PT, R8, RZ, P1 ;  /* 0x000000ff0800720c */ /* 0x000fe40000f25270 */
[----:B------:R-:W-:Y:S02]  /*06e0*/  SHF.R.U32.HI R6, RZ, R6, R5 ;  /* 0x00000006ff067219 */ /* 0x000fe40000011605 */
[----:B------:R-:W-:Y:S02]  /*06f0*/  PLOP3.LUT P0, PT, P0, P1, PT, 0xf8, 0x8f ;  /* 0x00000000008f781c */ /* 0x000fe40000703f70 */
[----:B------:R-:W-:-:S02]  /*0700*/  SHF.R.U32.HI R8, RZ, 0x1, R6 ;  /* 0x00000001ff087819 */ /* 0x000fc40000011606 */
[----:B------:R-:W-:-:S04]  /*0710*/  SEL R3, RZ, 0x1, !P0 ;  /* 0x00000001ff037807 */ /* 0x000fc80004000000 */
[----:B------:R-:W-:-:S04]  /*0720*/  LOP3.LUT R3, R3, 0x1, R8, 0xf8, !PT ;  /* 0x0000000103037812 */ /* 0x000fc800078ef808 */
[----:B------:R-:W-:-:S05]  /*0730*/  LOP3.LUT R3, R3, R6, RZ, 0xc0, !PT ;  /* 0x0000000603037212 */ /* 0x000fca00078ec0ff */
[----:B------:R-:W-:-:S05]  /*0740*/  IMAD.IADD R3, R8, 0x1, R3 ;  /* 0x0000000108037824 */ /* 0x000fca00078e0203 */
[----:B------:R-:W-:Y:S01]  /*0750*/  LOP3.LUT R0, R3, R0, RZ, 0xfc, !PT ;  /* 0x0000000003007212 */ /* 0x000fe200078efcff */
[----:B------:R-:W-:Y:S06]  /*0760*/  BRA `(.L_x_17) ;  /* 0x0000000000107947 */ /* 0x000fec0003800000 */
.L_x_16:
[----:B------:R-:W-:-:S04]  /*0770*/  LOP3.LUT R0, R0, 0x80000000, RZ, 0xc0, !PT ;  /* 0x8000000000007812 */ /* 0x000fc800078ec0ff */
[----:B------:R-:W-:Y:S01]  /*0780*/  LOP3.LUT R0, R0, 0x7f800000, RZ, 0xfc, !PT ;  /* 0x7f80000000007812 */ /* 0x000fe200078efcff */
[----:B------:R-:W-:Y:S06]  /*0790*/  BRA `(.L_x_17) ;  /* 0x0000000000047947 */ /* 0x000fec0003800000 */
.L_x_15:
[----:B------:R-:W-:-:S07]  /*07a0*/  IMAD R0, R6, 0x800000, R0 ;  /* 0x0080000006007824 */ /* 0x000fce00078e0200 */
.L_x_17:
[----:B------:R-:W-:Y:S05]  /*07b0*/  BSYNC.RECONVERGENT B2 ;  /* 0x0000000000027941 */ /* 0x000fea0003800200 */
.L_x_14:
[----:B------:R-:W-:Y:S05]  /*07c0*/  BRA `(.L_x_18) ;  /* 0x0000000000207947 */ /* 0x000fea0003800000 */
.L_x_13:
[----:B------:R-:W-:-:S04]  /*07d0*/  LOP3.LUT R0, R8, 0x80000000, R7, 0x48, !PT ;  /* 0x8000000008007812 */ /* 0x000fc800078e4807 */
[----:B------:R-:W-:Y:S01]  /*07e0*/  LOP3.LUT R0, R0, 0x7f800000, RZ, 0xfc, !PT ;  /* 0x7f80000000007812 */ /* 0x000fe200078efcff */
[----:B------:R-:W-:Y:S06]  /*07f0*/  BRA `(.L_x_18) ;  /* 0x0000000000147947 */ /* 0x000fec0003800000 */
.L_x_12:
[----:B------:R-:W-:Y:S01]  /*0800*/  LOP3.LUT R0, R8, 0x80000000, R7, 0x48, !PT ;  /* 0x8000000008007812 */ /* 0x000fe200078e4807 */
[----:B------:R-:W-:Y:S06]  /*0810*/  BRA `(.L_x_18) ;  /* 0x00000000000c7947 */ /* 0x000fec0003800000 */
.L_x_11:
[----:B------:R-:W0:Y:S01]  /*0820*/  MUFU.RSQ R0, -QNAN ;  /* 0xffc0000000007908 */ /* 0x000e220000001400 */
[----:B------:R-:W-:Y:S05]  /*0830*/  BRA `(.L_x_18) ;  /* 0x0000000000047947 */ /* 0x000fea0003800000 */
.L_x_10:
[----:B------:R-:W-:-:S07]  /*0840*/  FADD.FTZ R0, R0, R3 ;  /* 0x0000000300007221 */ /* 0x000fce0000010000 */
.L_x_18:
[----:B------:R-:W-:Y:S05]  /*0850*/  BSYNC.RECONVERGENT B1 ;  /* 0x0000000000017941 */ /* 0x000fea0003800200 */
.L_x_8:
[----:B------:R-:W-:-:S04]  /*0860*/  IMAD.MOV.U32 R5, RZ, RZ, 0x0 ;  /* 0x00000000ff057424 */ /* 0x000fc800078e00ff */
[----:B0-----:R-:W-:Y:S05]  /*0870*/  RET.REL.NODEC R4 `(_Z21frobenius_norm_kernelPKfPffi) ;  /* 0xfffffff404e07950 */ /* 0x001fea0003c3ffff */
.L_x_19:
        /* <DEDUP_REMOVED lines=16> */
.L_x_20:


//--------------------- .nv.shared._Z17square_sum_kernelPKfPfi --------------------------
	.section	.nv.shared._Z17square_sum_kernelPKfPfi,"aw",@nobits
	.sectionflags	@""
	.align	16
	.zero		1024


//--------------------- .nv.shared.reserved.0     --------------------------
	.section	.nv.shared.reserved.0,"aw",@nobits
	.weak		__nv_reservedSMEM_offset_0_alias
	.size		__nv_reservedSMEM_offset_0_alias, 0, 64
	.other		__nv_reservedSMEM_offset_0_alias,@"STO_CUDA_RESERVED_SHARED STV_DEFAULT"
__nv_reservedSMEM_offset_0_alias:
	.zero		0
	.zero		64


//--------------------- .nv.shared._Z21frobenius_norm_kernelPKfPffi --------------------------
	.section	.nv.shared._Z21frobenius_norm_kernelPKfPffi,"aw",@nobits
	.sectionflags	@""
	.align	16
	.zero		1024


//--------------------- .nv.constant0._Z17square_sum_kernelPKfPfi --------------------------
	.section	.nv.constant0._Z17square_sum_kernelPKfPfi,"a",@progbits
	.sectionflags	@""
	.align	4
.nv.constant0._Z17square_sum_kernelPKfPfi:
	.zero		916


//--------------------- .nv.constant0._Z21frobenius_norm_kernelPKfPffi --------------------------
	.section	.nv.constant0._Z21frobenius_norm_kernelPKfPffi,"a",@progbits
	.sectionflags	@""
	.align	4
.nv.constant0._Z21frobenius_norm_kernelPKfPffi:
	.zero		920


//--------------------- SYMBOLS --------------------------

	.type		.nv.reservedSmem.offset0,@object
	.size		.nv.reservedSmem.offset0,0x4
	.type		.nv.reservedSmem.cap,@object
	.size		.nv.reservedSmem.cap,0x4
